//
// Generated by NVIDIA NVVM Compiler
//
// Compiler Build ID: CL-36424714
// Cuda compilation tools, release 13.0, V13.0.88
// Based on NVVM 20.0.0
//

.version 9.0
.target sm_100
.address_size 64

	// .globl	_Z15SingleBlockLoopv
.extern .func  (.param .b32 func_retval0) vprintf
(
	.param .b64 vprintf_param_0,
	.param .b64 vprintf_param_1
)
;
.global .align 1 .b8 $str[4] = {37, 100, 10};

.visible .entry _Z15SingleBlockLoopv()
{
	.local .align 8 .b8 	__local_depot0[8];
	.reg .b64 	%SP;
	.reg .b64 	%SPL;
	.reg .b32 	%r<7>;
	.reg .b64 	%rd<5>;

	mov.u64 	%SPL, __local_depot0;
	cvta.local.u64 	%SP, %SPL;
	add.u64 	%rd1, %SP, 0;
	add.u64 	%rd2, %SPL, 0;
	mov.u32 	%r1, %ctaid.x;
	mov.u32 	%r2, %ntid.x;
	mov.u32 	%r3, %tid.x;
	mad.lo.s32 	%r4, %r1, %r2, %r3;
	st.local.u32 	[%rd2], %r4;
	mov.u64 	%rd3, $str;
	cvta.global.u64 	%rd4, %rd3;
	{ // callseq 0, 0
	.param .b64 param0;
	st.param.b64 	[param0], %rd4;
	.param .b64 param1;
	st.param.b64 	[param1], %rd1;
	.param .b32 retval0;
	call.uni (retval0), 
	vprintf, 
	(
	param0, 
	param1
	);
	ld.param.b32 	%r5, [retval0];
	} // callseq 0
	ret;

}


// ===== COMPILED SASS (sm_100) =====

	.target	sm_100

	.elftype	@"ET_EXEC"


//--------------------- .note.nv.tkinfo           --------------------------
	.section	.note.nv.tkinfo,"",@"SHT_NOTE"
	.sectionflags	@"SHF_NOTE_NV_TKINFO"
	.tkinfo
        /*0018*/ 	.word	0x00000002
        /*0030*/ 	.string	""
        /*0030*/ 	.string	"ptxas"
        /*0030*/ 	.string	"Cuda compilation tools, release 13.0, V13.0.88"
        /*0030*/ 	.string	"Build cuda_13.0.r13.0/compiler.36424714_0"
        /*0030*/ 	.string	"-arch sm_100 -m 64 "



//--------------------- .note.nv.cuinfo           --------------------------
	.section	.note.nv.cuinfo,"",@"SHT_NOTE"
	.sectionflags	@"SHF_NOTE_NV_CUINFO"
        /*0018*/ 	.short	0x0002
        /*001a*/ 	.short	0x0064
        /*001c*/ 	.short	0x0082
	.zero		2


//--------------------- .nv.info                  --------------------------
	.section	.nv.info,"",@"SHT_CUDA_INFO"
	.align	4


	//----- nvinfo : EIATTR_REGCOUNT
	.align		4
        /*0000*/ 	.byte	0x04, 0x2f
        /*0002*/ 	.short	(.L_2 - .L_1)
	.align		4
.L_1:
        /*0004*/ 	.word	index@(_Z15SingleBlockLoopv)
        /*0008*/ 	.word	0x00000018


	//----- nvinfo : EIATTR_FRAME_SIZE
	.align		4
.L_2:
        /*000c*/ 	.byte	0x04, 0x11
        /*000e*/ 	.short	(.L_4 - .L_3)
	.align		4
.L_3:
        /*0010*/ 	.word	index@(_Z15SingleBlockLoopv)
        /*0014*/ 	.word	0x00000008


	//----- nvinfo : EIATTR_MIN_STACK_SIZE
	.align		4
.L_4:
        /*0018*/ 	.byte	0x04, 0x12
        /*001a*/ 	.short	(.L_6 - .L_5)
	.align		4
.L_5:
        /*001c*/ 	.word	index@(_Z15SingleBlockLoopv)
        /*0020*/ 	.word	0x00000008
.L_6:


//--------------------- .nv.compat                --------------------------
	.section	.nv.compat,"",@"SHT_CUDA_COMPAT_INFO"
	.align	4
        /*0000*/ 	.byte	0x02, 0x09, 0x00, 0x00, 0x02, 0x02, 0x01, 0x00, 0x02, 0x05, 0x05, 0x00, 0x03, 0x07, 0x01, 0x01
        /*0010*/ 	.byte	0x02, 0x03, 0x00, 0x00, 0x02, 0x06, 0x01, 0x00, 0x04, 0x0b, 0x08, 0x00, 0x09, 0x00, 0x00, 0x00
        /*0020*/ 	.byte	0x00, 0x00, 0x00, 0x00


//--------------------- .nv.info._Z15SingleBlockLoopv --------------------------
	.section	.nv.info._Z15SingleBlockLoopv,"",@"SHT_CUDA_INFO"
	.sectionflags	@""
	.align	4


	//----- nvinfo : EIATTR_CUDA_API_VERSION
	.align		4
        /*0000*/ 	.byte	0x04, 0x37
        /*0002*/ 	.short	(.L_8 - .L_7)
.L_7:
        /*0004*/ 	.word	0x00000082


	//----- nvinfo : EIATTR_SPARSE_MMA_MASK
	.align		4
.L_8:
        /*0008*/ 	.byte	0x03, 0x50
        /*000a*/ 	.short	0x0000


	//----- nvinfo : EIATTR_MAXREG_COUNT
	.align		4
        /*000c*/ 	.byte	0x03, 0x1b
        /*000e*/ 	.short	0x00ff


	//----- nvinfo : EIATTR_EXTERNS
	.align		4
        /*0010*/ 	.byte	0x04, 0x0f
        /*0012*/ 	.short	(.L_10 - .L_9)


	//   ....[0]....
	.align		4
.L_9:
        /*0014*/ 	.word	index@(vprintf)


	//----- nvinfo : EIATTR_MERCURY_ISA_VERSION
	.align		4
.L_10:
        /*0018*/ 	.byte	0x03, 0x5f
        /*001a*/ 	.short	0x0101


	//----- nvinfo : EIATTR_VRC_CTA_INIT_COUNT
	.align		4
        /*001c*/ 	.byte	0x02, 0x4a
	.zero		1
	.zero		1


	//----- nvinfo : EIATTR_SYSCALL_OFFSETS
	.align		4
        /*0020*/ 	.byte	0x04, 0x46
        /*0022*/ 	.short	(.L_12 - .L_11)


	//   ....[0]....
.L_11:
        /*0024*/ 	.word	0x00000110


	//----- nvinfo : EIATTR_EXIT_INSTR_OFFSETS
	.align		4
.L_12:
        /*0028*/ 	.byte	0x04, 0x1c
        /*002a*/ 	.short	(.L_14 - .L_13)


	//   ....[0]....
.L_13:
        /*002c*/ 	.word	0x00000120


	//----- nvinfo : EIATTR_SW_WAR
	.align		4
.L_14:
        /*0030*/ 	.byte	0x04, 0x36
        /*0032*/ 	.short	(.L_16 - .L_15)
.L_15:
        /*0034*/ 	.word	0x00000008
.L_16:


//--------------------- .nv.callgraph             --------------------------
	.section	.nv.callgraph,"",@"SHT_CUDA_CALLGRAPH"
	.align	4
	.sectionentsize	8
	.align		4
        /*0000*/ 	.word	0x00000000
	.align		4
        /*0004*/ 	.word	0xffffffff
	.align		4
        /*0008*/ 	.word	index@(_Z15SingleBlockLoopv)
	.align		4
        /*000c*/ 	.word	index@(vprintf)
	.align		4
        /*0010*/ 	.word	0x00000000
	.align		4
        /*0014*/ 	.word	0xfffffffe
	.align		4
        /*0018*/ 	.word	0x00000000
	.align		4
        /*001c*/ 	.word	0xfffffffd
	.align		4
        /*0020*/ 	.word	0x00000000
	.align		4
        /*0024*/ 	.word	0xfffffffc


//--------------------- .nv.constant4             --------------------------
	.section	.nv.constant4,"a",@progbits
	.align	8
	.align		8
.nv.constant4:
        /*0000*/ 	.dword	vprintf
	.align		8
        /*0008*/ 	.dword	$str


//--------------------- .text._Z15SingleBlockLoopv --------------------------
	.section	.text._Z15SingleBlockLoopv,"ax",@progbits
	.align	128
        .global         _Z15SingleBlockLoopv
        .type           _Z15SingleBlockLoopv,@function
        .size           _Z15SingleBlockLoopv,(.L_x_2 - _Z15SingleBlockLoopv)
        .other          _Z15SingleBlockLoopv,@"STO_CUDA_ENTRY STV_DEFAULT"
_Z15SingleBlockLoopv:
.text._Z15SingleBlockLoopv:
[----:B------:R-:W0:Y:S01]  /*0000*/  LDC R1, c[0x0][0x37c] ;  /* 0x0000df00ff017b82 */ /* 0x000e220000000800 */
[----:B------:R-:W1:Y:S01]  /*0010*/  S2R R3, SR_TID.X ;  /* 0x0000000000037919 */ /* 0x000e620000002100 */
[----:B------:R-:W2:Y:S06]  /*0020*/  LDCU UR5, c[0x0][0x2fc] ;  /* 0x00005f80ff0577ac */ /* 0x000eac0008000800 */
[----:B------:R-:W1:Y:S01]  /*0030*/  S2UR UR6, SR_CTAID.X ;  /* 0x00000000000679c3 */ /* 0x000e620000002500 */
[----:B------:R-:W-:Y:S01]  /*0040*/  MOV R2, 0x0 ;  /* 0x0000000000027802 */ /* 0x000fe20000000f00 */
[----:B0-----:R-:W-:Y:S01]  /*0050*/  VIADD R1, R1, 0xfffffff8 ;  /* 0xfffffff801017836 */ /* 0x001fe20000000000 */
[----:B------:R-:W0:Y:S05]  /*0060*/  LDCU UR4, c[0x0][0x2f8] ;  /* 0x00005f00ff0477ac */ /* 0x000e2a0008000800 */
[----:B------:R-:W1:Y:S01]  /*0070*/  LDC R0, c[0x0][0x360] ;  /* 0x0000d800ff007b82 */ /* 0x000e620000000800 */
[----:B0-----:R-:W-:-:S05]  /*0080*/  IADD3 R6, P0, PT, R1, UR4, RZ ;  /* 0x0000000401067c10 */ /* 0x001fca000ff1e0ff */
[----:B--2---:R-:W-:Y:S02]  /*0090*/  IMAD.X R7, RZ, RZ, UR5, P0 ;  /* 0x00000005ff077e24 */ /* 0x004fe400080e06ff */
[----:B-1----:R-:W-:Y:S01]  /*00a0*/  IMAD R0, R0, UR6, R3 ;  /* 0x0000000600007c24 */ /* 0x002fe2000f8e0203 */
[----:B------:R-:W0:Y:S01]  /*00b0*/  LDCU.64 UR6, c[0x4][0x8] ;  /* 0x01000100ff0677ac */ /* 0x000e220008000a00 */
[----:B------:R-:W1:Y:S03]  /*00c0*/  LDC.64 R2, c[0x4][R2] ;  /* 0x0100000002027b82 */ /* 0x000e660000000a00 */
[----:B------:R2:W-:Y:S01]  /*00d0*/  STL [R1], R0 ;  /* 0x0000000001007387 */ /* 0x0005e20000100800 */
[----:B0-----:R-:W-:Y:S01]  /*00e0*/  IMAD.U32 R4, RZ, RZ, UR6 ;  /* 0x00000006ff047e24 */ /* 0x001fe2000f8e00ff */
[----:B--2---:R-:W-:-:S07]  /*00f0*/  MOV R5, UR7 ;  /* 0x0000000700057c02 */ /* 0x004fce0008000f00 */
[----:B------:R-:W-:-:S07]  /*0100*/  LEPC R20, `(.L_x_0) ;  /* 0x000000001014794e */ /* 0x000fce0000000000 */
[----:B-1----:R-:W-:Y:S05]  /*0110*/  CALL.ABS.NOINC R2 ;  /* 0x0000000002007343 */ /* 0x002fea0003c00000 */
.L_x_0:
[----:B------:R-:W-:Y:S05]  /*0120*/  EXIT ;  /* 0x000000000000794d */ /* 0x000fea0003800000 */
.L_x_1:
[----:B------:R-:W-:-:S00]  /*0130*/  BRA `(.L_x_1) ;  /* 0xfffffffc00fc7947 */ /* 0x000fc0000383ffff */
[----:B------:R-:W-:-:S00]  /*0140*/  NOP ;  /* 0x0000000000007918 */ /* 0x000fc00000000000 */
        /* <DEDUP_REMOVED lines=11> */
.L_x_2:


//--------------------- .nv.global.init           --------------------------
	.section	.nv.global.init,"aw",@progbits
.nv.global.init:
	.type		$str,@object
	.size		$str,(.L_0 - $str)
$str:
        /*0000*/ 	.byte	0x25, 0x64, 0x0a, 0x00
.L_0:


//--------------------- .nv.shared.reserved.0     --------------------------
	.section	.nv.shared.reserved.0,"aw",@nobits
	.weak		__nv_reservedSMEM_offset_0_alias
	.size		__nv_reservedSMEM_offset_0_alias, 0, 64
	.other		__nv_reservedSMEM_offset_0_alias,@"STO_CUDA_RESERVED_SHARED STV_DEFAULT"
__nv_reservedSMEM_offset_0_alias:
	.zero		0
	.zero		64


//--------------------- .nv.constant0._Z15SingleBlockLoopv --------------------------
	.section	.nv.constant0._Z15SingleBlockLoopv,"a",@progbits
	.sectionflags	@""
	.align	4
.nv.constant0._Z15SingleBlockLoopv:
	.zero		896


//--------------------- SYMBOLS --------------------------

	.type		.nv.reservedSmem.offset0,@object
	.size		.nv.reservedSmem.offset0,0x4
	.type		vprintf,@function
